//
// Generated by NVIDIA NVVM Compiler
//
// Compiler Build ID: CL-36424714
// Cuda compilation tools, release 13.0, V13.0.88
// Based on NVVM 20.0.0
//

.version 9.0
.target sm_100
.address_size 64

	// .globl	_Z15joinWithIndicesPKiS0_iiPi
.global .align 1 .b8 _ZN34_INTERNAL_c8b059b8_4_k_cu_cd8b8d124cuda3std3__45__cpo5beginE[1];
.global .align 1 .b8 _ZN34_INTERNAL_c8b059b8_4_k_cu_cd8b8d124cuda3std3__45__cpo3endE[1];
.global .align 1 .b8 _ZN34_INTERNAL_c8b059b8_4_k_cu_cd8b8d124cuda3std3__45__cpo6cbeginE[1];
.global .align 1 .b8 _ZN34_INTERNAL_c8b059b8_4_k_cu_cd8b8d124cuda3std3__45__cpo4cendE[1];
.global .align 1 .b8 _ZN34_INTERNAL_c8b059b8_4_k_cu_cd8b8d124cuda3std3__45__cpo6rbeginE[1];
.global .align 1 .b8 _ZN34_INTERNAL_c8b059b8_4_k_cu_cd8b8d124cuda3std3__45__cpo4rendE[1];
.global .align 1 .b8 _ZN34_INTERNAL_c8b059b8_4_k_cu_cd8b8d124cuda3std3__45__cpo7crbeginE[1];
.global .align 1 .b8 _ZN34_INTERNAL_c8b059b8_4_k_cu_cd8b8d124cuda3std3__45__cpo5crendE[1];
.global .align 1 .b8 _ZN34_INTERNAL_c8b059b8_4_k_cu_cd8b8d124cuda3std3__436_GLOBAL__N__c8b059b8_4_k_cu_cd8b8d126ignoreE[1];
.global .align 1 .b8 _ZN34_INTERNAL_c8b059b8_4_k_cu_cd8b8d124cuda3std3__419piecewise_constructE[1];
.global .align 1 .b8 _ZN34_INTERNAL_c8b059b8_4_k_cu_cd8b8d124cuda3std3__48in_placeE[1];
.global .align 1 .b8 _ZN34_INTERNAL_c8b059b8_4_k_cu_cd8b8d124cuda3std3__420unreachable_sentinelE[1];
.global .align 1 .b8 _ZN34_INTERNAL_c8b059b8_4_k_cu_cd8b8d124cuda3std3__47nulloptE[1];
.global .align 1 .b8 _ZN34_INTERNAL_c8b059b8_4_k_cu_cd8b8d124cuda3std3__48unexpectE[1];
.global .align 1 .b8 _ZN34_INTERNAL_c8b059b8_4_k_cu_cd8b8d124cuda3std6ranges3__45__cpo4swapE[1];
.global .align 1 .b8 _ZN34_INTERNAL_c8b059b8_4_k_cu_cd8b8d124cuda3std6ranges3__45__cpo9iter_moveE[1];
.global .align 1 .b8 _ZN34_INTERNAL_c8b059b8_4_k_cu_cd8b8d124cuda3std6ranges3__45__cpo5beginE[1];
.global .align 1 .b8 _ZN34_INTERNAL_c8b059b8_4_k_cu_cd8b8d124cuda3std6ranges3__45__cpo3endE[1];
.global .align 1 .b8 _ZN34_INTERNAL_c8b059b8_4_k_cu_cd8b8d124cuda3std6ranges3__45__cpo6cbeginE[1];
.global .align 1 .b8 _ZN34_INTERNAL_c8b059b8_4_k_cu_cd8b8d124cuda3std6ranges3__45__cpo4cendE[1];
.global .align 1 .b8 _ZN34_INTERNAL_c8b059b8_4_k_cu_cd8b8d124cuda3std6ranges3__45__cpo7advanceE[1];
.global .align 1 .b8 _ZN34_INTERNAL_c8b059b8_4_k_cu_cd8b8d124cuda3std6ranges3__45__cpo9iter_swapE[1];
.global .align 1 .b8 _ZN34_INTERNAL_c8b059b8_4_k_cu_cd8b8d124cuda3std6ranges3__45__cpo4nextE[1];
.global .align 1 .b8 _ZN34_INTERNAL_c8b059b8_4_k_cu_cd8b8d124cuda3std6ranges3__45__cpo4prevE[1];
.global .align 1 .b8 _ZN34_INTERNAL_c8b059b8_4_k_cu_cd8b8d124cuda3std6ranges3__45__cpo4dataE[1];
.global .align 1 .b8 _ZN34_INTERNAL_c8b059b8_4_k_cu_cd8b8d124cuda3std6ranges3__45__cpo5cdataE[1];
.global .align 1 .b8 _ZN34_INTERNAL_c8b059b8_4_k_cu_cd8b8d124cuda3std6ranges3__45__cpo4sizeE[1];
.global .align 1 .b8 _ZN34_INTERNAL_c8b059b8_4_k_cu_cd8b8d124cuda3std6ranges3__45__cpo5ssizeE[1];
.global .align 1 .b8 _ZN34_INTERNAL_c8b059b8_4_k_cu_cd8b8d124cuda3std6ranges3__45__cpo8distanceE[1];
.global .align 1 .b8 _ZN34_INTERNAL_c8b059b8_4_k_cu_cd8b8d126thrust24THRUST_300001_SM_1000_NS8cuda_cub3parE[1];
.global .align 1 .b8 _ZN34_INTERNAL_c8b059b8_4_k_cu_cd8b8d126thrust24THRUST_300001_SM_1000_NS8cuda_cub10par_nosyncE[1];
.global .align 1 .b8 _ZN34_INTERNAL_c8b059b8_4_k_cu_cd8b8d126thrust24THRUST_300001_SM_1000_NS6system6detail10sequential3seqE[1];
.global .align 1 .b8 _ZN34_INTERNAL_c8b059b8_4_k_cu_cd8b8d126thrust24THRUST_300001_SM_1000_NS12placeholders2_1E[1];
.global .align 1 .b8 _ZN34_INTERNAL_c8b059b8_4_k_cu_cd8b8d126thrust24THRUST_300001_SM_1000_NS12placeholders2_2E[1];
.global .align 1 .b8 _ZN34_INTERNAL_c8b059b8_4_k_cu_cd8b8d126thrust24THRUST_300001_SM_1000_NS12placeholders2_3E[1];
.global .align 1 .b8 _ZN34_INTERNAL_c8b059b8_4_k_cu_cd8b8d126thrust24THRUST_300001_SM_1000_NS12placeholders2_4E[1];
.global .align 1 .b8 _ZN34_INTERNAL_c8b059b8_4_k_cu_cd8b8d126thrust24THRUST_300001_SM_1000_NS12placeholders2_5E[1];
.global .align 1 .b8 _ZN34_INTERNAL_c8b059b8_4_k_cu_cd8b8d126thrust24THRUST_300001_SM_1000_NS12placeholders2_6E[1];
.global .align 1 .b8 _ZN34_INTERNAL_c8b059b8_4_k_cu_cd8b8d126thrust24THRUST_300001_SM_1000_NS12placeholders2_7E[1];
.global .align 1 .b8 _ZN34_INTERNAL_c8b059b8_4_k_cu_cd8b8d126thrust24THRUST_300001_SM_1000_NS12placeholders2_8E[1];
.global .align 1 .b8 _ZN34_INTERNAL_c8b059b8_4_k_cu_cd8b8d126thrust24THRUST_300001_SM_1000_NS12placeholders2_9E[1];
.global .align 1 .b8 _ZN34_INTERNAL_c8b059b8_4_k_cu_cd8b8d126thrust24THRUST_300001_SM_1000_NS12placeholders3_10E[1];
.global .align 1 .b8 _ZN34_INTERNAL_c8b059b8_4_k_cu_cd8b8d126thrust24THRUST_300001_SM_1000_NS3seqE[1];

.visible .entry _Z15joinWithIndicesPKiS0_iiPi(
	.param .u64 .ptr .align 1 _Z15joinWithIndicesPKiS0_iiPi_param_0,
	.param .u64 .ptr .align 1 _Z15joinWithIndicesPKiS0_iiPi_param_1,
	.param .u32 _Z15joinWithIndicesPKiS0_iiPi_param_2,
	.param .u32 _Z15joinWithIndicesPKiS0_iiPi_param_3,
	.param .u64 .ptr .align 1 _Z15joinWithIndicesPKiS0_iiPi_param_4
)
{
	.reg .pred 	%p<5>;
	.reg .b32 	%r<14>;
	.reg .b64 	%rd<15>;

	ld.param.u64 	%rd3, [_Z15joinWithIndicesPKiS0_iiPi_param_0];
	ld.param.u64 	%rd4, [_Z15joinWithIndicesPKiS0_iiPi_param_1];
	ld.param.u32 	%r6, [_Z15joinWithIndicesPKiS0_iiPi_param_2];
	ld.param.u32 	%r5, [_Z15joinWithIndicesPKiS0_iiPi_param_3];
	ld.param.u64 	%rd5, [_Z15joinWithIndicesPKiS0_iiPi_param_4];
	cvta.to.global.u64 	%rd1, %rd5;
	mov.u32 	%r7, %ctaid.x;
	mov.u32 	%r8, %ntid.x;
	mov.u32 	%r9, %tid.x;
	mad.lo.s32 	%r1, %r7, %r8, %r9;
	setp.ge.s32 	%p1, %r1, %r6;
	@%p1 bra 	$L__BB0_7;
	setp.lt.s32 	%p2, %r5, 1;
	@%p2 bra 	$L__BB0_6;
	cvta.to.global.u64 	%rd6, %rd3;
	mul.wide.s32 	%rd7, %r1, 4;
	add.s64 	%rd8, %rd6, %rd7;
	ld.global.u32 	%r2, [%rd8];
	cvta.to.global.u64 	%rd2, %rd4;
	mov.b32 	%r13, 0;
$L__BB0_3:
	mul.wide.u32 	%rd9, %r13, 4;
	add.s64 	%rd10, %rd2, %rd9;
	ld.global.u32 	%r11, [%rd10];
	setp.ne.s32 	%p3, %r2, %r11;
	@%p3 bra 	$L__BB0_5;
	add.s64 	%rd14, %rd1, %rd7;
	st.global.u32 	[%rd14], %r13;
	bra.uni 	$L__BB0_7;
$L__BB0_5:
	add.s32 	%r13, %r13, 1;
	setp.ne.s32 	%p4, %r13, %r5;
	@%p4 bra 	$L__BB0_3;
$L__BB0_6:
	mul.wide.s32 	%rd11, %r1, 4;
	add.s64 	%rd12, %rd1, %rd11;
	mov.b32 	%r12, -1;
	st.global.u32 	[%rd12], %r12;
$L__BB0_7:
	ret;

}
	// .globl	_ZN3cub18CUB_300001_SM_10006detail11EmptyKernelIvEEvv
.visible .entry _ZN3cub18CUB_300001_SM_10006detail11EmptyKernelIvEEvv()
{


	ret;

}
	// .globl	_ZN3cub18CUB_300001_SM_10006detail8for_each13static_kernelINS2_12policy_hub_t12policy_500_tEmN6thrust24THRUST_300001_SM_1000_NS8cuda_cub20__uninitialized_fill7functorINS7_10device_ptrIiEEiEEEEvT0_T1_
.visible .entry _ZN3cub18CUB_300001_SM_10006detail8for_each13static_kernelINS2_12policy_hub_t12policy_500_tEmN6thrust24THRUST_300001_SM_1000_NS8cuda_cub20__uninitialized_fill7functorINS7_10device_ptrIiEEiEEEEvT0_T1_(
	.param .u64 _ZN3cub18CUB_300001_SM_10006detail8for_each13static_kernelINS2_12policy_hub_t12policy_500_tEmN6thrust24THRUST_300001_SM_1000_NS8cuda_cub20__uninitialized_fill7functorINS7_10device_ptrIiEEiEEEEvT0_T1__param_0,
	.param .align 8 .b8 _ZN3cub18CUB_300001_SM_10006detail8for_each13static_kernelINS2_12policy_hub_t12policy_500_tEmN6thrust24THRUST_300001_SM_1000_NS8cuda_cub20__uninitialized_fill7functorINS7_10device_ptrIiEEiEEEEvT0_T1__param_1[16]
)
.maxntid 256
{
	.reg .pred 	%p<4>;
	.reg .b16 	%rs<5>;
	.reg .b32 	%r<12>;
	.reg .b64 	%rd<16>;

	ld.param.u32 	%r3, [_ZN3cub18CUB_300001_SM_10006detail8for_each13static_kernelINS2_12policy_hub_t12policy_500_tEmN6thrust24THRUST_300001_SM_1000_NS8cuda_cub20__uninitialized_fill7functorINS7_10device_ptrIiEEiEEEEvT0_T1__param_1+8];
	ld.param.u64 	%rd4, [_ZN3cub18CUB_300001_SM_10006detail8for_each13static_kernelINS2_12policy_hub_t12policy_500_tEmN6thrust24THRUST_300001_SM_1000_NS8cuda_cub20__uninitialized_fill7functorINS7_10device_ptrIiEEiEEEEvT0_T1__param_1];
	ld.param.u64 	%rd5, [_ZN3cub18CUB_300001_SM_10006detail8for_each13static_kernelINS2_12policy_hub_t12policy_500_tEmN6thrust24THRUST_300001_SM_1000_NS8cuda_cub20__uninitialized_fill7functorINS7_10device_ptrIiEEiEEEEvT0_T1__param_0];
	mov.u32 	%r9, %ctaid.x;
	mul.wide.u32 	%rd1, %r9, 512;
	sub.s64 	%rd2, %rd5, %rd1;
	setp.lt.u64 	%p1, %rd2, 512;
	@%p1 bra 	$L__BB2_2;
	mov.u32 	%r11, %tid.x;
	cvta.to.global.u64 	%rd11, %rd4;
	cvt.u64.u32 	%rd12, %r11;
	add.s64 	%rd13, %rd1, %rd12;
	shl.b64 	%rd14, %rd13, 2;
	add.s64 	%rd15, %rd11, %rd14;
	st.global.u32 	[%rd15], %r3;
	st.global.u32 	[%rd15+1024], %r3;
	bra.uni 	$L__BB2_6;
$L__BB2_2:
	cvta.to.global.u64 	%rd6, %rd4;
	mov.u32 	%r2, %tid.x;
	cvt.u64.u32 	%rd7, %r2;
	setp.le.u64 	%p2, %rd2, %rd7;
	add.s64 	%rd8, %rd1, %rd7;
	shl.b64 	%rd9, %rd8, 2;
	add.s64 	%rd3, %rd6, %rd9;
	@%p2 bra 	$L__BB2_4;
	st.global.u32 	[%rd3], %r3;
$L__BB2_4:
	add.s32 	%r10, %r2, 256;
	cvt.u64.u32 	%rd10, %r10;
	setp.le.u64 	%p3, %rd2, %rd10;
	@%p3 bra 	$L__BB2_6;
	st.global.u32 	[%rd3+1024], %r3;
$L__BB2_6:
	ret;

}


// ===== COMPILED SASS (sm_100) =====

	.target	sm_100

	.elftype	@"ET_EXEC"


//--------------------- .note.nv.tkinfo           --------------------------
	.section	.note.nv.tkinfo,"",@"SHT_NOTE"
	.sectionflags	@"SHF_NOTE_NV_TKINFO"
	.tkinfo
        /*0018*/ 	.word	0x00000002
        /*0030*/ 	.string	""
        /*0030*/ 	.string	"ptxas"
        /*0030*/ 	.string	"Cuda compilation tools, release 13.0, V13.0.88"
        /*0030*/ 	.string	"Build cuda_13.0.r13.0/compiler.36424714_0"
        /*0030*/ 	.string	"-arch sm_100 -m 64 "



//--------------------- .note.nv.cuinfo           --------------------------
	.section	.note.nv.cuinfo,"",@"SHT_NOTE"
	.sectionflags	@"SHF_NOTE_NV_CUINFO"
        /*0018*/ 	.short	0x0002
        /*001a*/ 	.short	0x0064
        /*001c*/ 	.short	0x0082
	.zero		2


//--------------------- .nv.info                  --------------------------
	.section	.nv.info,"",@"SHT_CUDA_INFO"
	.align	4


	//----- nvinfo : EIATTR_REGCOUNT
	.align		4
        /*0000*/ 	.byte	0x04, 0x2f
        /*0002*/ 	.short	(.L_44 - .L_43)
	.align		4
.L_43:
        /*0004*/ 	.word	index@(_Z15joinWithIndicesPKiS0_iiPi)
        /*0008*/ 	.word	0x0000000c


	//----- nvinfo : EIATTR_FRAME_SIZE
	.align		4
.L_44:
        /*000c*/ 	.byte	0x04, 0x11
        /*000e*/ 	.short	(.L_46 - .L_45)
	.align		4
.L_45:
        /*0010*/ 	.word	index@(_Z15joinWithIndicesPKiS0_iiPi)
        /*0014*/ 	.word	0x00000000


	//----- nvinfo : EIATTR_REGCOUNT
	.align		4
.L_46:
        /*0018*/ 	.byte	0x04, 0x2f
        /*001a*/ 	.short	(.L_48 - .L_47)
	.align		4
.L_47:
        /*001c*/ 	.word	index@(_ZN3cub18CUB_300001_SM_10006detail11EmptyKernelIvEEvv)
        /*0020*/ 	.word	0x00000004


	//----- nvinfo : EIATTR_FRAME_SIZE
	.align		4
.L_48:
        /*0024*/ 	.byte	0x04, 0x11
        /*0026*/ 	.short	(.L_50 - .L_49)
	.align		4
.L_49:
        /*0028*/ 	.word	index@(_ZN3cub18CUB_300001_SM_10006detail11EmptyKernelIvEEvv)
        /*002c*/ 	.word	0x00000000


	//----- nvinfo : EIATTR_REGCOUNT
	.align		4
.L_50:
        /*0030*/ 	.byte	0x04, 0x2f
        /*0032*/ 	.short	(.L_52 - .L_51)
	.align		4
.L_51:
        /*0034*/ 	.word	index@(_ZN3cub18CUB_300001_SM_10006detail8for_each13static_kernelINS2_12policy_hub_t12policy_500_tEmN6thrust24THRUST_300001_SM_1000_NS8cuda_cub20__uninitialized_fill7functorINS7_10device_ptrIiEEiEEEEvT0_T1_)
        /*0038*/ 	.word	0x00000008


	//----- nvinfo : EIATTR_FRAME_SIZE
	.align		4
.L_52:
        /*003c*/ 	.byte	0x04, 0x11
        /*003e*/ 	.short	(.L_54 - .L_53)
	.align		4
.L_53:
        /*0040*/ 	.word	index@(_ZN3cub18CUB_300001_SM_10006detail8for_each13static_kernelINS2_12policy_hub_t12policy_500_tEmN6thrust24THRUST_300001_SM_1000_NS8cuda_cub20__uninitialized_fill7functorINS7_10device_ptrIiEEiEEEEvT0_T1_)
        /*0044*/ 	.word	0x00000000


	//----- nvinfo : EIATTR_MIN_STACK_SIZE
	.align		4
.L_54:
        /*0048*/ 	.byte	0x04, 0x12
        /*004a*/ 	.short	(.L_56 - .L_55)
	.align		4
.L_55:
        /*004c*/ 	.word	index@(_ZN3cub18CUB_300001_SM_10006detail8for_each13static_kernelINS2_12policy_hub_t12policy_500_tEmN6thrust24THRUST_300001_SM_1000_NS8cuda_cub20__uninitialized_fill7functorINS7_10device_ptrIiEEiEEEEvT0_T1_)
        /*0050*/ 	.word	0x00000000


	//----- nvinfo : EIATTR_MIN_STACK_SIZE
	.align		4
.L_56:
        /*0054*/ 	.byte	0x04, 0x12
        /*0056*/ 	.short	(.L_58 - .L_57)
	.align		4
.L_57:
        /*0058*/ 	.word	index@(_ZN3cub18CUB_300001_SM_10006detail11EmptyKernelIvEEvv)
        /*005c*/ 	.word	0x00000000


	//----- nvinfo : EIATTR_MIN_STACK_SIZE
	.align		4
.L_58:
        /*0060*/ 	.byte	0x04, 0x12
        /*0062*/ 	.short	(.L_60 - .L_59)
	.align		4
.L_59:
        /*0064*/ 	.word	index@(_Z15joinWithIndicesPKiS0_iiPi)
        /*0068*/ 	.word	0x00000000
.L_60:


//--------------------- .nv.compat                --------------------------
	.section	.nv.compat,"",@"SHT_CUDA_COMPAT_INFO"
	.align	4
        /*0000*/ 	.byte	0x02, 0x09, 0x00, 0x00, 0x02, 0x02, 0x01, 0x00, 0x02, 0x05, 0x05, 0x00, 0x03, 0x07, 0x01, 0x01
        /*0010*/ 	.byte	0x02, 0x03, 0x00, 0x00, 0x02, 0x06, 0x01, 0x00, 0x04, 0x0b, 0x08, 0x00, 0x09, 0x00, 0x00, 0x00
        /*0020*/ 	.byte	0x00, 0x00, 0x00, 0x00


//--------------------- .nv.info._ZN3cub18CUB_300001_SM_10006detail8for_each13static_kernelINS2_12policy_hub_t12policy_500_tEmN6thrust24THRUST_300001_SM_1000_NS8cuda_cub20__uninitialized_fill7functorINS7_10device_ptrIiEEiEEEEvT0_T1_ --------------------------
	.section	.nv.info._ZN3cub18CUB_300001_SM_10006detail8for_each13static_kernelINS2_12policy_hub_t12policy_500_tEmN6thrust24THRUST_300001_SM_1000_NS8cuda_cub20__uninitialized_fill7functorINS7_10device_ptrIiEEiEEEEvT0_T1_,"",@"SHT_CUDA_INFO"
	.sectionflags	@""
	.align	4


	//----- nvinfo : EIATTR_CUDA_API_VERSION
	.align		4
        /*0000*/ 	.byte	0x04, 0x37
        /*0002*/ 	.short	(.L_62 - .L_61)
.L_61:
        /*0004*/ 	.word	0x00000082


	//----- nvinfo : EIATTR_KPARAM_INFO
	.align		4
.L_62:
        /*0008*/ 	.byte	0x04, 0x17
        /*000a*/ 	.short	(.L_64 - .L_63)
.L_63:
        /*000c*/ 	.word	0x00000000
        /*0010*/ 	.short	0x0001
        /*0012*/ 	.short	0x0008
        /*0014*/ 	.byte	0x00, 0xf0, 0x41, 0x00


	//----- nvinfo : EIATTR_KPARAM_INFO
	.align		4
.L_64:
        /*0018*/ 	.byte	0x04, 0x17
        /*001a*/ 	.short	(.L_66 - .L_65)
.L_65:
        /*001c*/ 	.word	0x00000000
        /*0020*/ 	.short	0x0000
        /*0022*/ 	.short	0x0000
        /*0024*/ 	.byte	0x00, 0xf0, 0x21, 0x00


	//----- nvinfo : EIATTR_SPARSE_MMA_MASK
	.align		4
.L_66:
        /*0028*/ 	.byte	0x03, 0x50
        /*002a*/ 	.short	0x0000


	//----- nvinfo : EIATTR_MAXREG_COUNT
	.align		4
        /*002c*/ 	.byte	0x03, 0x1b
        /*002e*/ 	.short	0x00ff


	//----- nvinfo : EIATTR_MERCURY_ISA_VERSION
	.align		4
        /*0030*/ 	.byte	0x03, 0x5f
        /*0032*/ 	.short	0x0101


	//----- nvinfo : EIATTR_VRC_CTA_INIT_COUNT
	.align		4
        /*0034*/ 	.byte	0x02, 0x4a
	.zero		1
	.zero		1


	//----- nvinfo : EIATTR_EXIT_INSTR_OFFSETS
	.align		4
        /*0038*/ 	.byte	0x04, 0x1c
        /*003a*/ 	.short	(.L_68 - .L_67)


	//   ....[0]....
.L_67:
        /*003c*/ 	.word	0x00000130


	//   ....[1]....
        /*0040*/ 	.word	0x00000230


	//   ....[2]....
        /*0044*/ 	.word	0x00000260


	//----- nvinfo : EIATTR_MAX_THREADS
	.align		4
.L_68:
        /*0048*/ 	.byte	0x04, 0x05
        /*004a*/ 	.short	(.L_70 - .L_69)
.L_69:
        /*004c*/ 	.word	0x00000100
        /*0050*/ 	.word	0x00000001
        /*0054*/ 	.word	0x00000001


	//----- nvinfo : EIATTR_CBANK_PARAM_SIZE
	.align		4
.L_70:
        /*0058*/ 	.byte	0x03, 0x19
        /*005a*/ 	.short	0x0018


	//----- nvinfo : EIATTR_PARAM_CBANK
	.align		4
        /*005c*/ 	.byte	0x04, 0x0a
        /*005e*/ 	.short	(.L_72 - .L_71)
	.align		4
.L_71:
        /*0060*/ 	.word	index@(.nv.constant0._ZN3cub18CUB_300001_SM_10006detail8for_each13static_kernelINS2_12policy_hub_t12policy_500_tEmN6thrust24THRUST_300001_SM_1000_NS8cuda_cub20__uninitialized_fill7functorINS7_10device_ptrIiEEiEEEEvT0_T1_)
        /*0064*/ 	.short	0x0380
        /*0066*/ 	.short	0x0018


	//----- nvinfo : EIATTR_SW_WAR
	.align		4
.L_72:
        /*0068*/ 	.byte	0x04, 0x36
        /*006a*/ 	.short	(.L_74 - .L_73)
.L_73:
        /*006c*/ 	.word	0x00000008
.L_74:


//--------------------- .nv.info._ZN3cub18CUB_300001_SM_10006detail11EmptyKernelIvEEvv --------------------------
	.section	.nv.info._ZN3cub18CUB_300001_SM_10006detail11EmptyKernelIvEEvv,"",@"SHT_CUDA_INFO"
	.sectionflags	@""
	.align	4


	//----- nvinfo : EIATTR_CUDA_API_VERSION
	.align		4
        /*0000*/ 	.byte	0x04, 0x37
        /*0002*/ 	.short	(.L_76 - .L_75)
.L_75:
        /*0004*/ 	.word	0x00000082


	//----- nvinfo : EIATTR_SPARSE_MMA_MASK
	.align		4
.L_76:
        /*0008*/ 	.byte	0x03, 0x50
        /*000a*/ 	.short	0x0000


	//----- nvinfo : EIATTR_MAXREG_COUNT
	.align		4
        /*000c*/ 	.byte	0x03, 0x1b
        /*000e*/ 	.short	0x00ff


	//----- nvinfo : EIATTR_MERCURY_ISA_VERSION
	.align		4
        /*0010*/ 	.byte	0x03, 0x5f
        /*0012*/ 	.short	0x0101


	//----- nvinfo : EIATTR_VRC_CTA_INIT_COUNT
	.align		4
        /*0014*/ 	.byte	0x02, 0x4a
	.zero		1
	.zero		1


	//----- nvinfo : EIATTR_EXIT_INSTR_OFFSETS
	.align		4
        /*0018*/ 	.byte	0x04, 0x1c
        /*001a*/ 	.short	(.L_78 - .L_77)


	//   ....[0]....
.L_77:
        /*001c*/ 	.word	0x00000010


	//----- nvinfo : EIATTR_SW_WAR
	.align		4
.L_78:
        /*0020*/ 	.byte	0x04, 0x36
        /*0022*/ 	.short	(.L_80 - .L_79)
.L_79:
        /*0024*/ 	.word	0x00000008
.L_80:


//--------------------- .nv.info._Z15joinWithIndicesPKiS0_iiPi --------------------------
	.section	.nv.info._Z15joinWithIndicesPKiS0_iiPi,"",@"SHT_CUDA_INFO"
	.sectionflags	@""
	.align	4


	//----- nvinfo : EIATTR_CUDA_API_VERSION
	.align		4
        /*0000*/ 	.byte	0x04, 0x37
        /*0002*/ 	.short	(.L_82 - .L_81)
.L_81:
        /*0004*/ 	.word	0x00000082


	//----- nvinfo : EIATTR_KPARAM_INFO
	.align		4
.L_82:
        /*0008*/ 	.byte	0x04, 0x17
        /*000a*/ 	.short	(.L_84 - .L_83)
.L_83:
        /*000c*/ 	.word	0x00000000
        /*0010*/ 	.short	0x0004
        /*0012*/ 	.short	0x0018
        /*0014*/ 	.byte	0x00, 0xf5, 0x21, 0x00


	//----- nvinfo : EIATTR_KPARAM_INFO
	.align		4
.L_84:
        /*0018*/ 	.byte	0x04, 0x17
        /*001a*/ 	.short	(.L_86 - .L_85)
.L_85:
        /*001c*/ 	.word	0x00000000
        /*0020*/ 	.short	0x0003
        /*0022*/ 	.short	0x0014
        /*0024*/ 	.byte	0x00, 0xf0, 0x11, 0x00


	//----- nvinfo : EIATTR_KPARAM_INFO
	.align		4
.L_86:
        /*0028*/ 	.byte	0x04, 0x17
        /*002a*/ 	.short	(.L_88 - .L_87)
.L_87:
        /*002c*/ 	.word	0x00000000
        /*0030*/ 	.short	0x0002
        /*0032*/ 	.short	0x0010
        /*0034*/ 	.byte	0x00, 0xf0, 0x11, 0x00


	//----- nvinfo : EIATTR_KPARAM_INFO
	.align		4
.L_88:
        /*0038*/ 	.byte	0x04, 0x17
        /*003a*/ 	.short	(.L_90 - .L_89)
.L_89:
        /*003c*/ 	.word	0x00000000
        /*0040*/ 	.short	0x0001
        /*0042*/ 	.short	0x0008
        /*0044*/ 	.byte	0x00, 0xf5, 0x21, 0x00


	//----- nvinfo : EIATTR_KPARAM_INFO
	.align		4
.L_90:
        /*0048*/ 	.byte	0x04, 0x17
        /*004a*/ 	.short	(.L_92 - .L_91)
.L_91:
        /*004c*/ 	.word	0x00000000
        /*0050*/ 	.short	0x0000
        /*0052*/ 	.short	0x0000
        /*0054*/ 	.byte	0x00, 0xf5, 0x21, 0x00


	//----- nvinfo : EIATTR_SPARSE_MMA_MASK
	.align		4
.L_92:
        /*0058*/ 	.byte	0x03, 0x50
        /*005a*/ 	.short	0x0000


	//----- nvinfo : EIATTR_MAXREG_COUNT
	.align		4
        /*005c*/ 	.byte	0x03, 0x1b
        /*005e*/ 	.short	0x00ff


	//----- nvinfo : EIATTR_MERCURY_ISA_VERSION
	.align		4
        /*0060*/ 	.byte	0x03, 0x5f
        /*0062*/ 	.short	0x0101


	//----- nvinfo : EIATTR_VRC_CTA_INIT_COUNT
	.align		4
        /*0064*/ 	.byte	0x02, 0x4a
	.zero		1
	.zero		1


	//----- nvinfo : EIATTR_EXIT_INSTR_OFFSETS
	.align		4
        /*0068*/ 	.byte	0x04, 0x1c
        /*006a*/ 	.short	(.L_94 - .L_93)


	//   ....[0]....
.L_93:
        /*006c*/ 	.word	0x00000070


	//   ....[1]....
        /*0070*/ 	.word	0x000001f0


	//   ....[2]....
        /*0074*/ 	.word	0x00000230


	//----- nvinfo : EIATTR_CRS_STACK_SIZE
	.align		4
.L_94:
        /*0078*/ 	.byte	0x04, 0x1e
        /*007a*/ 	.short	(.L_96 - .L_95)
.L_95:
        /*007c*/ 	.word	0x00000000


	//----- nvinfo : EIATTR_CBANK_PARAM_SIZE
	.align		4
.L_96:
        /*0080*/ 	.byte	0x03, 0x19
        /*0082*/ 	.short	0x0020


	//----- nvinfo : EIATTR_PARAM_CBANK
	.align		4
        /*0084*/ 	.byte	0x04, 0x0a
        /*0086*/ 	.short	(.L_98 - .L_97)
	.align		4
.L_97:
        /*0088*/ 	.word	index@(.nv.constant0._Z15joinWithIndicesPKiS0_iiPi)
        /*008c*/ 	.short	0x0380
        /*008e*/ 	.short	0x0020


	//----- nvinfo : EIATTR_SW_WAR
	.align		4
.L_98:
        /*0090*/ 	.byte	0x04, 0x36
        /*0092*/ 	.short	(.L_100 - .L_99)
.L_99:
        /*0094*/ 	.word	0x00000008
.L_100:


//--------------------- .nv.callgraph             --------------------------
	.section	.nv.callgraph,"",@"SHT_CUDA_CALLGRAPH"
	.align	4
	.sectionentsize	8
	.align		4
        /*0000*/ 	.word	0x00000000
	.align		4
        /*0004*/ 	.word	0xffffffff
	.align		4
        /*0008*/ 	.word	0x00000000
	.align		4
        /*000c*/ 	.word	0xfffffffe
	.align		4
        /*0010*/ 	.word	0x00000000
	.align		4
        /*0014*/ 	.word	0xfffffffd
	.align		4
        /*0018*/ 	.word	0x00000000
	.align		4
        /*001c*/ 	.word	0xfffffffc


//--------------------- .nv.constant4             --------------------------
	.section	.nv.constant4,"a",@progbits
	.align	8
	.align		8
.nv.constant4:
        /*0000*/ 	.dword	_ZN34_INTERNAL_c8b059b8_4_k_cu_cd8b8d124cuda3std3__45__cpo5beginE
	.align		8
        /*0008*/ 	.dword	_ZN34_INTERNAL_c8b059b8_4_k_cu_cd8b8d124cuda3std3__45__cpo3endE
	.align		8
        /*0010*/ 	.dword	_ZN34_INTERNAL_c8b059b8_4_k_cu_cd8b8d124cuda3std3__45__cpo6cbeginE
	.align		8
        /*0018*/ 	.dword	_ZN34_INTERNAL_c8b059b8_4_k_cu_cd8b8d124cuda3std3__45__cpo4cendE
	.align		8
        /*0020*/ 	.dword	_ZN34_INTERNAL_c8b059b8_4_k_cu_cd8b8d124cuda3std3__45__cpo6rbeginE
	.align		8
        /*0028*/ 	.dword	_ZN34_INTERNAL_c8b059b8_4_k_cu_cd8b8d124cuda3std3__45__cpo4rendE
	.align		8
        /*0030*/ 	.dword	_ZN34_INTERNAL_c8b059b8_4_k_cu_cd8b8d124cuda3std3__45__cpo7crbeginE
	.align		8
        /*0038*/ 	.dword	_ZN34_INTERNAL_c8b059b8_4_k_cu_cd8b8d124cuda3std3__45__cpo5crendE
	.align		8
        /*0040*/ 	.dword	_ZN34_INTERNAL_c8b059b8_4_k_cu_cd8b8d124cuda3std3__436_GLOBAL__N__c8b059b8_4_k_cu_cd8b8d126ignoreE
	.align		8
        /*0048*/ 	.dword	_ZN34_INTERNAL_c8b059b8_4_k_cu_cd8b8d124cuda3std3__419piecewise_constructE
	.align		8
        /*0050*/ 	.dword	_ZN34_INTERNAL_c8b059b8_4_k_cu_cd8b8d124cuda3std3__48in_placeE
	.align		8
        /*0058*/ 	.dword	_ZN34_INTERNAL_c8b059b8_4_k_cu_cd8b8d124cuda3std3__420unreachable_sentinelE
	.align		8
        /*0060*/ 	.dword	_ZN34_INTERNAL_c8b059b8_4_k_cu_cd8b8d124cuda3std3__47nulloptE
	.align		8
        /*0068*/ 	.dword	_ZN34_INTERNAL_c8b059b8_4_k_cu_cd8b8d124cuda3std3__48unexpectE
	.align		8
        /*0070*/ 	.dword	_ZN34_INTERNAL_c8b059b8_4_k_cu_cd8b8d124cuda3std6ranges3__45__cpo4swapE
	.align		8
        /*0078*/ 	.dword	_ZN34_INTERNAL_c8b059b8_4_k_cu_cd8b8d124cuda3std6ranges3__45__cpo9iter_moveE
	.align		8
        /*0080*/ 	.dword	_ZN34_INTERNAL_c8b059b8_4_k_cu_cd8b8d124cuda3std6ranges3__45__cpo5beginE
	.align		8
        /*0088*/ 	.dword	_ZN34_INTERNAL_c8b059b8_4_k_cu_cd8b8d124cuda3std6ranges3__45__cpo3endE
	.align		8
        /*0090*/ 	.dword	_ZN34_INTERNAL_c8b059b8_4_k_cu_cd8b8d124cuda3std6ranges3__45__cpo6cbeginE
	.align		8
        /*0098*/ 	.dword	_ZN34_INTERNAL_c8b059b8_4_k_cu_cd8b8d124cuda3std6ranges3__45__cpo4cendE
	.align		8
        /*00a0*/ 	.dword	_ZN34_INTERNAL_c8b059b8_4_k_cu_cd8b8d124cuda3std6ranges3__45__cpo7advanceE
	.align		8
        /*00a8*/ 	.dword	_ZN34_INTERNAL_c8b059b8_4_k_cu_cd8b8d124cuda3std6ranges3__45__cpo9iter_swapE
	.align		8
        /*00b0*/ 	.dword	_ZN34_INTERNAL_c8b059b8_4_k_cu_cd8b8d124cuda3std6ranges3__45__cpo4nextE
	.align		8
        /*00b8*/ 	.dword	_ZN34_INTERNAL_c8b059b8_4_k_cu_cd8b8d124cuda3std6ranges3__45__cpo4prevE
	.align		8
        /*00c0*/ 	.dword	_ZN34_INTERNAL_c8b059b8_4_k_cu_cd8b8d124cuda3std6ranges3__45__cpo4dataE
	.align		8
        /*00c8*/ 	.dword	_ZN34_INTERNAL_c8b059b8_4_k_cu_cd8b8d124cuda3std6ranges3__45__cpo5cdataE
	.align		8
        /*00d0*/ 	.dword	_ZN34_INTERNAL_c8b059b8_4_k_cu_cd8b8d124cuda3std6ranges3__45__cpo4sizeE
	.align		8
        /*00d8*/ 	.dword	_ZN34_INTERNAL_c8b059b8_4_k_cu_cd8b8d124cuda3std6ranges3__45__cpo5ssizeE
	.align		8
        /*00e0*/ 	.dword	_ZN34_INTERNAL_c8b059b8_4_k_cu_cd8b8d124cuda3std6ranges3__45__cpo8distanceE
	.align		8
        /*00e8*/ 	.dword	_ZN34_INTERNAL_c8b059b8_4_k_cu_cd8b8d126thrust24THRUST_300001_SM_1000_NS8cuda_cub3parE
	.align		8
        /*00f0*/ 	.dword	_ZN34_INTERNAL_c8b059b8_4_k_cu_cd8b8d126thrust24THRUST_300001_SM_1000_NS8cuda_cub10par_nosyncE
	.align		8
        /*00f8*/ 	.dword	_ZN34_INTERNAL_c8b059b8_4_k_cu_cd8b8d126thrust24THRUST_300001_SM_1000_NS6system6detail10sequential3seqE
	.align		8
        /*0100*/ 	.dword	_ZN34_INTERNAL_c8b059b8_4_k_cu_cd8b8d126thrust24THRUST_300001_SM_1000_NS12placeholders2_1E
	.align		8
        /*0108*/ 	.dword	_ZN34_INTERNAL_c8b059b8_4_k_cu_cd8b8d126thrust24THRUST_300001_SM_1000_NS12placeholders2_2E
	.align		8
        /*0110*/ 	.dword	_ZN34_INTERNAL_c8b059b8_4_k_cu_cd8b8d126thrust24THRUST_300001_SM_1000_NS12placeholders2_3E
	.align		8
        /*0118*/ 	.dword	_ZN34_INTERNAL_c8b059b8_4_k_cu_cd8b8d126thrust24THRUST_300001_SM_1000_NS12placeholders2_4E
	.align		8
        /*0120*/ 	.dword	_ZN34_INTERNAL_c8b059b8_4_k_cu_cd8b8d126thrust24THRUST_300001_SM_1000_NS12placeholders2_5E
	.align		8
        /*0128*/ 	.dword	_ZN34_INTERNAL_c8b059b8_4_k_cu_cd8b8d126thrust24THRUST_300001_SM_1000_NS12placeholders2_6E
	.align		8
        /*0130*/ 	.dword	_ZN34_INTERNAL_c8b059b8_4_k_cu_cd8b8d126thrust24THRUST_300001_SM_1000_NS12placeholders2_7E
	.align		8
        /*0138*/ 	.dword	_ZN34_INTERNAL_c8b059b8_4_k_cu_cd8b8d126thrust24THRUST_300001_SM_1000_NS12placeholders2_8E
	.align		8
        /*0140*/ 	.dword	_ZN34_INTERNAL_c8b059b8_4_k_cu_cd8b8d126thrust24THRUST_300001_SM_1000_NS12placeholders2_9E
	.align		8
        /*0148*/ 	.dword	_ZN34_INTERNAL_c8b059b8_4_k_cu_cd8b8d126thrust24THRUST_300001_SM_1000_NS12placeholders3_10E
	.align		8
        /*0150*/ 	.dword	_ZN34_INTERNAL_c8b059b8_4_k_cu_cd8b8d126thrust24THRUST_300001_SM_1000_NS3seqE


//--------------------- .text._ZN3cub18CUB_300001_SM_10006detail8for_each13static_kernelINS2_12policy_hub_t12policy_500_tEmN6thrust24THRUST_300001_SM_1000_NS8cuda_cub20__uninitialized_fill7functorINS7_10device_ptrIiEEiEEEEvT0_T1_ --------------------------
	.section	.text._ZN3cub18CUB_300001_SM_10006detail8for_each13static_kernelINS2_12policy_hub_t12policy_500_tEmN6thrust24THRUST_300001_SM_1000_NS8cuda_cub20__uninitialized_fill7functorINS7_10device_ptrIiEEiEEEEvT0_T1_,"ax",@progbits
	.align	128
        .global         _ZN3cub18CUB_300001_SM_10006detail8for_each13static_kernelINS2_12policy_hub_t12policy_500_tEmN6thrust24THRUST_300001_SM_1000_NS8cuda_cub20__uninitialized_fill7functorINS7_10device_ptrIiEEiEEEEvT0_T1_
        .type           _ZN3cub18CUB_300001_SM_10006detail8for_each13static_kernelINS2_12policy_hub_t12policy_500_tEmN6thrust24THRUST_300001_SM_1000_NS8cuda_cub20__uninitialized_fill7functorINS7_10device_ptrIiEEiEEEEvT0_T1_,@function
        .size           _ZN3cub18CUB_300001_SM_10006detail8for_each13static_kernelINS2_12policy_hub_t12policy_500_tEmN6thrust24THRUST_300001_SM_1000_NS8cuda_cub20__uninitialized_fill7functorINS7_10device_ptrIiEEiEEEEvT0_T1_,(.L_x_8 - _ZN3cub18CUB_300001_SM_10006detail8for_each13static_kernelINS2_12policy_hub_t12policy_500_tEmN6thrust24THRUST_300001_SM_1000_NS8cuda_cub20__uninitialized_fill7functorINS7_10device_ptrIiEEiEEEEvT0_T1_)
        .other          _ZN3cub18CUB_300001_SM_10006detail8for_each13static_kernelINS2_12policy_hub_t12policy_500_tEmN6thrust24THRUST_300001_SM_1000_NS8cuda_cub20__uninitialized_fill7functorINS7_10device_ptrIiEEiEEEEvT0_T1_,@"STO_CUDA_ENTRY STV_DEFAULT"
_ZN3cub18CUB_300001_SM_10006detail8for_each13static_kernelINS2_12policy_hub_t12policy_500_tEmN6thrust24THRUST_300001_SM_1000_NS8cuda_cub20__uninitialized_fill7functorINS7_10device_ptrIiEEiEEEEvT0_T1_:
.text._ZN3cub18CUB_300001_SM_10006detail8for_each13static_kernelINS2_12policy_hub_t12policy_500_tEmN6thrust24THRUST_300001_SM_1000_NS8cuda_cub20__uninitialized_fill7functorINS7_10device_ptrIiEEiEEEEvT0_T1_:
[----:B------:R-:W-:Y:S08]  /*0000*/  LDC R1, c[0x0][0x37c] ;  /* 0x0000df00ff017b82 */ /* 0x000ff00000000800 */
[----:B------:R-:W0:Y:S01]  /*0010*/  S2UR UR4, SR_CTAID.X ;  /* 0x00000000000479c3 */ /* 0x000e220000002500 */
[----:B------:R-:W1:Y:S01]  /*0020*/  LDCU.64 UR6, c[0x0][0x380] ;  /* 0x00007000ff0677ac */ /* 0x000e620008000a00 */
[----:B------:R-:W2:Y:S01]  /*0030*/  LDCU.64 UR8, c[0x0][0x358] ;  /* 0x00006b00ff0877ac */ /* 0x000ea20008000a00 */
[----:B0-----:R-:W-:-:S04]  /*0040*/  UIMAD.WIDE.U32 UR4, UR4, 0x200, URZ ;  /* 0x00000200040478a5 */ /* 0x001fc8000f8e00ff */
[----:B-1----:R-:W-:-:S04]  /*0050*/  UIADD3 UR6, UP0, UPT, -UR4, UR6, URZ ;  /* 0x0000000604067290 */ /* 0x002fc8000ff1e1ff */
[----:B------:R-:W-:Y:S02]  /*0060*/  UIADD3.X UR7, UPT, UPT, ~UR5, UR7, URZ, UP0, !UPT ;  /* 0x0000000705077290 */ /* 0x000fe400087fe5ff */
[----:B------:R-:W-:-:S04]  /*0070*/  UISETP.GE.U32.AND UP0, UPT, UR6, 0x200, UPT ;  /* 0x000002000600788c */ /* 0x000fc8000bf06070 */
[----:B------:R-:W-:-:S09]  /*0080*/  UISETP.GE.U32.AND.EX UP0, UPT, UR7, URZ, UPT, UP0 ;  /* 0x000000ff0700728c */ /* 0x000fd2000bf06100 */
[----:B--2---:R-:W-:Y:S05]  /*0090*/  BRA.U !UP0, `(.L_x_0) ;  /* 0x0000000108287547 */ /* 0x004fea000b800000 */
[----:B------:R-:W0:Y:S01]  /*00a0*/  S2R R0, SR_TID.X ;  /* 0x0000000000007919 */ /* 0x000e220000002100 */
[----:B------:R-:W1:Y:S01]  /*00b0*/  LDCU.64 UR6, c[0x0][0x388] ;  /* 0x00007100ff0677ac */ /* 0x000e620008000a00 */
[----:B------:R-:W2:Y:S01]  /*00c0*/  LDC R5, c[0x0][0x390] ;  /* 0x0000e400ff057b82 */ /* 0x000ea20000000800 */
[----:B0-----:R-:W-:-:S05]  /*00d0*/  IADD3 R0, P0, PT, R0, UR4, RZ ;  /* 0x0000000400007c10 */ /* 0x001fca000ff1e0ff */
[----:B------:R-:W-:Y:S01]  /*00e0*/  IMAD.X R3, RZ, RZ, UR5, P0 ;  /* 0x00000005ff037e24 */ /* 0x000fe200080e06ff */
[----:B-1----:R-:W-:-:S04]  /*00f0*/  LEA R2, P0, R0, UR6, 0x2 ;  /* 0x0000000600027c11 */ /* 0x002fc8000f8010ff */
[----:B------:R-:W-:-:S05]  /*0100*/  LEA.HI.X R3, R0, UR7, R3, 0x2, P0 ;  /* 0x0000000700037c11 */ /* 0x000fca00080f1403 */
[----:B--2---:R-:W-:Y:S04]  /*0110*/  STG.E desc[UR8][R2.64], R5 ;  /* 0x0000000502007986 */ /* 0x004fe8000c101908 */
[----:B------:R-:W-:Y:S01]  /*0120*/  STG.E desc[UR8][R2.64+0x400], R5 ;  /* 0x0004000502007986 */ /* 0x000fe2000c101908 */
[----:B------:R-:W-:Y:S05]  /*0130*/  EXIT ;  /* 0x000000000000794d */ /* 0x000fea0003800000 */
.L_x_0:
[----:B------:R-:W0:Y:S01]  /*0140*/  S2R R0, SR_TID.X ;  /* 0x0000000000007919 */ /* 0x000e220000002100 */
[----:B------:R-:W-:Y:S01]  /*0150*/  IMAD.U32 R2, RZ, RZ, UR7 ;  /* 0x00000007ff027e24 */ /* 0x000fe2000f8e00ff */
[----:B------:R-:W1:Y:S01]  /*0160*/  LDCU.64 UR10, c[0x0][0x388] ;  /* 0x00007100ff0a77ac */ /* 0x000e620008000a00 */
[----:B------:R-:W-:Y:S01]  /*0170*/  IMAD.U32 R4, RZ, RZ, UR7 ;  /* 0x00000007ff047e24 */ /* 0x000fe2000f8e00ff */
[----:B0-----:R-:W-:-:S04]  /*0180*/  ISETP.LT.U32.AND P0, PT, R0, UR6, PT ;  /* 0x0000000600007c0c */ /* 0x001fc8000bf01070 */
[----:B------:R-:W-:Y:S01]  /*0190*/  ISETP.GT.U32.AND.EX P0, PT, R2, RZ, PT, P0 ;  /* 0x000000ff0200720c */ /* 0x000fe20003f04100 */
[C---:B------:R-:W-:Y:S01]  /*01a0*/  VIADD R2, R0.reuse, 0x100 ;  /* 0x0000010000027836 */ /* 0x040fe20000000000 */
[----:B------:R-:W-:-:S04]  /*01b0*/  IADD3 R0, P2, PT, R0, UR4, RZ ;  /* 0x0000000400007c10 */ /* 0x000fc8000ff5e0ff */
[----:B------:R-:W-:Y:S01]  /*01c0*/  ISETP.LT.U32.AND P1, PT, R2, UR6, PT ;  /* 0x0000000602007c0c */ /* 0x000fe2000bf21070 */
[----:B------:R-:W-:Y:S01]  /*01d0*/  IMAD.X R3, RZ, RZ, UR5, P2 ;  /* 0x00000005ff037e24 */ /* 0x000fe200090e06ff */
[----:B-1----:R-:W-:Y:S02]  /*01e0*/  LEA R2, P2, R0, UR10, 0x2 ;  /* 0x0000000a00027c11 */ /* 0x002fe4000f8410ff */
[----:B------:R-:W-:Y:S02]  /*01f0*/  ISETP.GT.U32.AND.EX P1, PT, R4, RZ, PT, P1 ;  /* 0x000000ff0400720c */ /* 0x000fe40003f24110 */
[----:B------:R-:W-:Y:S01]  /*0200*/  LEA.HI.X R3, R0, UR11, R3, 0x2, P2 ;  /* 0x0000000b00037c11 */ /* 0x000fe200090f1403 */
[----:B------:R-:W0:Y:S04]  /*0210*/  @P0 LDC R5, c[0x0][0x390] ;  /* 0x0000e400ff050b82 */ /* 0x000e280000000800 */
[----:B0-----:R0:W-:Y:S06]  /*0220*/  @P0 STG.E desc[UR8][R2.64], R5 ;  /* 0x0000000502000986 */ /* 0x0011ec000c101908 */
[----:B------:R-:W-:Y:S05]  /*0230*/  @!P1 EXIT ;  /* 0x000000000000994d */ /* 0x000fea0003800000 */
[----:B0-----:R-:W0:Y:S02]  /*0240*/  LDC R5, c[0x0][0x390] ;  /* 0x0000e400ff057b82 */ /* 0x001e240000000800 */
[----:B0-----:R-:W-:Y:S01]  /*0250*/  STG.E desc[UR8][R2.64+0x400], R5 ;  /* 0x0004000502007986 */ /* 0x001fe2000c101908 */
[----:B------:R-:W-:Y:S05]  /*0260*/  EXIT ;  /* 0x000000000000794d */ /* 0x000fea0003800000 */
.L_x_1:
[----:B------:R-:W-:-:S00]  /*0270*/  BRA `(.L_x_1) ;  /* 0xfffffffc00fc7947 */ /* 0x000fc0000383ffff */
[----:B------:R-:W-:-:S00]  /*0280*/  NOP ;  /* 0x0000000000007918 */ /* 0x000fc00000000000 */
[----:B------:R-:W-:-:S00]  /*0290*/  NOP ;  /* 0x0000000000007918 */ /* 0x000fc00000000000 */
[----:B------:R-:W-:-:S00]  /*02a0*/  NOP ;  /* 0x0000000000007918 */ /* 0x000fc00000000000 */
[----:B------:R-:W-:-:S00]  /*02b0*/  NOP ;  /* 0x0000000000007918 */ /* 0x000fc00000000000 */
[----:B------:R-:W-:-:S00]  /*02c0*/  NOP ;  /* 0x0000000000007918 */ /* 0x000fc00000000000 */
[----:B------:R-:W-:-:S00]  /*02d0*/  NOP ;  /* 0x0000000000007918 */ /* 0x000fc00000000000 */
[----:B------:R-:W-:-:S00]  /*02e0*/  NOP ;  /* 0x0000000000007918 */ /* 0x000fc00000000000 */
[----:B------:R-:W-:-:S00]  /*02f0*/  NOP ;  /* 0x0000000000007918 */ /* 0x000fc00000000000 */
.L_x_8:


//--------------------- .text._ZN3cub18CUB_300001_SM_10006detail11EmptyKernelIvEEvv --------------------------
	.section	.text._ZN3cub18CUB_300001_SM_10006detail11EmptyKernelIvEEvv,"ax",@progbits
	.align	128
        .global         _ZN3cub18CUB_300001_SM_10006detail11EmptyKernelIvEEvv
        .type           _ZN3cub18CUB_300001_SM_10006detail11EmptyKernelIvEEvv,@function
        .size           _ZN3cub18CUB_300001_SM_10006detail11EmptyKernelIvEEvv,(.L_x_9 - _ZN3cub18CUB_300001_SM_10006detail11EmptyKernelIvEEvv)
        .other          _ZN3cub18CUB_300001_SM_10006detail11EmptyKernelIvEEvv,@"STO_CUDA_ENTRY STV_DEFAULT"
_ZN3cub18CUB_300001_SM_10006detail11EmptyKernelIvEEvv:
.text._ZN3cub18CUB_300001_SM_10006detail11EmptyKernelIvEEvv:
[----:B------:R-:W-:Y:S01]  /*0000*/  LDC R1, c[0x0][0x37c] ;  /* 0x0000df00ff017b82 */ /* 0x000fe20000000800 */
[----:B------:R-:W-:Y:S05]  /*0010*/  EXIT ;  /* 0x000000000000794d */ /* 0x000fea0003800000 */
.L_x_2:
        /* <DEDUP_REMOVED lines=14> */
.L_x_9:


//--------------------- .text._Z15joinWithIndicesPKiS0_iiPi --------------------------
	.section	.text._Z15joinWithIndicesPKiS0_iiPi,"ax",@progbits
	.align	128
        .global         _Z15joinWithIndicesPKiS0_iiPi
        .type           _Z15joinWithIndicesPKiS0_iiPi,@function
        .size           _Z15joinWithIndicesPKiS0_iiPi,(.L_x_10 - _Z15joinWithIndicesPKiS0_iiPi)
        .other          _Z15joinWithIndicesPKiS0_iiPi,@"STO_CUDA_ENTRY STV_DEFAULT"
_Z15joinWithIndicesPKiS0_iiPi:
.text._Z15joinWithIndicesPKiS0_iiPi:
[----:B------:R-:W-:Y:S01]  /*0000*/  LDC R1, c[0x0][0x37c] ;  /* 0x0000df00ff017b82 */ /* 0x000fe20000000800 */
[----:B------:R-:W0:Y:S07]  /*0010*/  S2R R0, SR_TID.X ;  /* 0x0000000000007919 */ /* 0x000e2e0000002100 */
[----:B------:R-:W0:Y:S01]  /*0020*/  S2UR UR4, SR_CTAID.X ;  /* 0x00000000000479c3 */ /* 0x000e220000002500 */
[----:B------:R-:W1:Y:S07]  /*0030*/  LDCU UR5, c[0x0][0x390] ;  /* 0x00007200ff0577ac */ /* 0x000e6e0008000800 */
[----:B------:R-:W0:Y:S02]  /*0040*/  LDC R7, c[0x0][0x360] ;  /* 0x0000d800ff077b82 */ /* 0x000e240000000800 */
[----:B0-----:R-:W-:-:S05]  /*0050*/  IMAD R7, R7, UR4, R0 ;  /* 0x0000000407077c24 */ /* 0x001fca000f8e0200 */
[----:B-1----:R-:W-:-:S13]  /*0060*/  ISETP.GE.AND P0, PT, R7, UR5, PT ;  /* 0x0000000507007c0c */ /* 0x002fda000bf06270 */
[----:B------:R-:W-:Y:S05]  /*0070*/  @P0 EXIT ;  /* 0x000000000000094d */ /* 0x000fea0003800000 */
[----:B------:R-:W0:Y:S01]  /*0080*/  LDCU UR6, c[0x0][0x394] ;  /* 0x00007280ff0677ac */ /* 0x000e220008000800 */
[----:B------:R-:W-:Y:S01]  /*0090*/  BSSY.RECONVERGENT B0, `(.L_x_3) ;  /* 0x0000011000007945 */ /* 0x000fe20003800200 */
[----:B------:R-:W1:Y:S01]  /*00a0*/  LDCU.64 UR4, c[0x0][0x358] ;  /* 0x00006b00ff0477ac */ /* 0x000e620008000a00 */
[----:B0-----:R-:W-:-:S09]  /*00b0*/  UISETP.GE.AND UP0, UPT, UR6, 0x1, UPT ;  /* 0x000000010600788c */ /* 0x001fd2000bf06270 */
[----:B-1----:R-:W-:Y:S05]  /*00c0*/  BRA.U !UP0, `(.L_x_4) ;  /* 0x0000000108347547 */ /* 0x002fea000b800000 */
[----:B------:R-:W0:Y:S01]  /*00d0*/  LDC.64 R2, c[0x0][0x380] ;  /* 0x0000e000ff027b82 */ /* 0x000e220000000a00 */
[----:B------:R-:W1:Y:S07]  /*00e0*/  LDCU UR6, c[0x0][0x394] ;  /* 0x00007280ff0677ac */ /* 0x000e6e0008000800 */
[----:B------:R-:W2:Y:S01]  /*00f0*/  LDC.64 R4, c[0x0][0x388] ;  /* 0x0000e200ff047b82 */ /* 0x000ea20000000a00 */
[----:B0-----:R-:W-:-:S05]  /*0100*/  IMAD.WIDE R2, R7, 0x4, R2 ;  /* 0x0000000407027825 */ /* 0x001fca00078e0202 */
[----:B------:R0:W5:Y:S01]  /*0110*/  LDG.E R0, desc[UR4][R2.64] ;  /* 0x0000000402007981 */ /* 0x000162000c1e1900 */
[----:B-1----:R-:W-:-:S07]  /*0120*/  HFMA2 R9, -RZ, RZ, 0, 0 ;  /* 0x00000000ff097431 */ /* 0x002fce00000001ff */
.L_x_6:
[----:B0-2---:R-:W-:-:S06]  /*0130*/  IMAD.WIDE.U32 R2, R9, 0x4, R4 ;  /* 0x0000000409027825 */ /* 0x005fcc00078e0004 */
[----:B------:R-:W2:Y:S02]  /*0140*/  LDG.E R3, desc[UR4][R2.64] ;  /* 0x0000000402037981 */ /* 0x000ea4000c1e1900 */
[----:B--2--5:R-:W-:-:S13]  /*0150*/  ISETP.NE.AND P0, PT, R0, R3, PT ;  /* 0x000000030000720c */ /* 0x024fda0003f05270 */
[----:B------:R-:W-:Y:S05]  /*0160*/  @!P0 BRA `(.L_x_5) ;  /* 0x0000000000248947 */ /* 0x000fea0003800000 */
[----:B------:R-:W-:-:S04]  /*0170*/  IADD3 R9, PT, PT, R9, 0x1, RZ ;  /* 0x0000000109097810 */ /* 0x000fc80007ffe0ff */
[----:B------:R-:W-:-:S13]  /*0180*/  ISETP.NE.AND P0, PT, R9, UR6, PT ;  /* 0x0000000609007c0c */ /* 0x000fda000bf05270 */
[----:B------:R-:W-:Y:S05]  /*0190*/  @P0 BRA `(.L_x_6) ;  /* 0xfffffffc00e40947 */ /* 0x000fea000383ffff */
.L_x_4:
[----:B------:R-:W-:Y:S05]  /*01a0*/  BSYNC.RECONVERGENT B0 ;  /* 0x0000000000007941 */ /* 0x000fea0003800200 */
.L_x_3:
[----:B------:R-:W0:Y:S01]  /*01b0*/  LDC.64 R2, c[0x0][0x398] ;  /* 0x0000e600ff027b82 */ /* 0x000e220000000a00 */
[----:B------:R-:W-:Y:S01]  /*01c0*/  MOV R5, 0xffffffff ;  /* 0xffffffff00057802 */ /* 0x000fe20000000f00 */
[----:B0-----:R-:W-:-:S05]  /*01d0*/  IMAD.WIDE R2, R7, 0x4, R2 ;  /* 0x0000000407027825 */ /* 0x001fca00078e0202 */
[----:B------:R-:W-:Y:S01]  /*01e0*/  STG.E desc[UR4][R2.64], R5 ;  /* 0x0000000502007986 */ /* 0x000fe2000c101904 */
[----:B------:R-:W-:Y:S05]  /*01f0*/  EXIT ;  /* 0x000000000000794d */ /* 0x000fea0003800000 */
.L_x_5:
[----:B------:R-:W0:Y:S02]  /*0200*/  LDC.64 R2, c[0x0][0x398] ;  /* 0x0000e600ff027b82 */ /* 0x000e240000000a00 */
[----:B0-----:R-:W-:-:S05]  /*0210*/  IMAD.WIDE R2, R7, 0x4, R2 ;  /* 0x0000000407027825 */ /* 0x001fca00078e0202 */
[----:B------:R-:W-:Y:S01]  /*0220*/  STG.E desc[UR4][R2.64], R9 ;  /* 0x0000000902007986 */ /* 0x000fe2000c101904 */
[----:B------:R-:W-:Y:S05]  /*0230*/  EXIT ;  /* 0x000000000000794d */ /* 0x000fea0003800000 */
.L_x_7:
        /* <DEDUP_REMOVED lines=12> */
.L_x_10:


//--------------------- .nv.shared.reserved.0     --------------------------
	.section	.nv.shared.reserved.0,"aw",@nobits
	.weak		__nv_reservedSMEM_offset_0_alias
	.size		__nv_reservedSMEM_offset_0_alias, 0, 64
	.other		__nv_reservedSMEM_offset_0_alias,@"STO_CUDA_RESERVED_SHARED STV_DEFAULT"
__nv_reservedSMEM_offset_0_alias:
	.zero		0
	.zero		64


//--------------------- .nv.global                --------------------------
	.section	.nv.global,"aw",@nobits
.nv.global:
	.type		_ZN34_INTERNAL_c8b059b8_4_k_cu_cd8b8d126thrust24THRUST_300001_SM_1000_NS3seqE,@object
	.size		_ZN34_INTERNAL_c8b059b8_4_k_cu_cd8b8d126thrust24THRUST_300001_SM_1000_NS3seqE,(_ZN34_INTERNAL_c8b059b8_4_k_cu_cd8b8d124cuda3std3__48in_placeE - _ZN34_INTERNAL_c8b059b8_4_k_cu_cd8b8d126thrust24THRUST_300001_SM_1000_NS3seqE)
_ZN34_INTERNAL_c8b059b8_4_k_cu_cd8b8d126thrust24THRUST_300001_SM_1000_NS3seqE:
	.zero		1
	.type		_ZN34_INTERNAL_c8b059b8_4_k_cu_cd8b8d124cuda3std3__48in_placeE,@object
	.size		_ZN34_INTERNAL_c8b059b8_4_k_cu_cd8b8d124cuda3std3__48in_placeE,(_ZN34_INTERNAL_c8b059b8_4_k_cu_cd8b8d124cuda3std6ranges3__45__cpo4sizeE - _ZN34_INTERNAL_c8b059b8_4_k_cu_cd8b8d124cuda3std3__48in_placeE)
_ZN34_INTERNAL_c8b059b8_4_k_cu_cd8b8d124cuda3std3__48in_placeE:
	.zero		1
	.type		_ZN34_INTERNAL_c8b059b8_4_k_cu_cd8b8d124cuda3std6ranges3__45__cpo4sizeE,@object
	.size		_ZN34_INTERNAL_c8b059b8_4_k_cu_cd8b8d124cuda3std6ranges3__45__cpo4sizeE,(_ZN34_INTERNAL_c8b059b8_4_k_cu_cd8b8d126thrust24THRUST_300001_SM_1000_NS12placeholders2_3E - _ZN34_INTERNAL_c8b059b8_4_k_cu_cd8b8d124cuda3std6ranges3__45__cpo4sizeE)
_ZN34_INTERNAL_c8b059b8_4_k_cu_cd8b8d124cuda3std6ranges3__45__cpo4sizeE:
	.zero		1
	.type		_ZN34_INTERNAL_c8b059b8_4_k_cu_cd8b8d126thrust24THRUST_300001_SM_1000_NS12placeholders2_3E,@object
	.size		_ZN34_INTERNAL_c8b059b8_4_k_cu_cd8b8d126thrust24THRUST_300001_SM_1000_NS12placeholders2_3E,(_ZN34_INTERNAL_c8b059b8_4_k_cu_cd8b8d124cuda3std3__45__cpo6cbeginE - _ZN34_INTERNAL_c8b059b8_4_k_cu_cd8b8d126thrust24THRUST_300001_SM_1000_NS12placeholders2_3E)
_ZN34_INTERNAL_c8b059b8_4_k_cu_cd8b8d126thrust24THRUST_300001_SM_1000_NS12placeholders2_3E:
	.zero		1
	.type		_ZN34_INTERNAL_c8b059b8_4_k_cu_cd8b8d124cuda3std3__45__cpo6cbeginE,@object
	.size		_ZN34_INTERNAL_c8b059b8_4_k_cu_cd8b8d124cuda3std3__45__cpo6cbeginE,(_ZN34_INTERNAL_c8b059b8_4_k_cu_cd8b8d124cuda3std6ranges3__45__cpo6cbeginE - _ZN34_INTERNAL_c8b059b8_4_k_cu_cd8b8d124cuda3std3__45__cpo6cbeginE)
_ZN34_INTERNAL_c8b059b8_4_k_cu_cd8b8d124cuda3std3__45__cpo6cbeginE:
	.zero		1
	.type		_ZN34_INTERNAL_c8b059b8_4_k_cu_cd8b8d124cuda3std6ranges3__45__cpo6cbeginE,@object
	.size		_ZN34_INTERNAL_c8b059b8_4_k_cu_cd8b8d124cuda3std6ranges3__45__cpo6cbeginE,(_ZN34_INTERNAL_c8b059b8_4_k_cu_cd8b8d126thrust24THRUST_300001_SM_1000_NS12placeholders2_7E - _ZN34_INTERNAL_c8b059b8_4_k_cu_cd8b8d124cuda3std6ranges3__45__cpo6cbeginE)
_ZN34_INTERNAL_c8b059b8_4_k_cu_cd8b8d124cuda3std6ranges3__45__cpo6cbeginE:
	.zero		1
	.type		_ZN34_INTERNAL_c8b059b8_4_k_cu_cd8b8d126thrust24THRUST_300001_SM_1000_NS12placeholders2_7E,@object
	.size		_ZN34_INTERNAL_c8b059b8_4_k_cu_cd8b8d126thrust24THRUST_300001_SM_1000_NS12placeholders2_7E,(_ZN34_INTERNAL_c8b059b8_4_k_cu_cd8b8d124cuda3std3__45__cpo7crbeginE - _ZN34_INTERNAL_c8b059b8_4_k_cu_cd8b8d126thrust24THRUST_300001_SM_1000_NS12placeholders2_7E)
_ZN34_INTERNAL_c8b059b8_4_k_cu_cd8b8d126thrust24THRUST_300001_SM_1000_NS12placeholders2_7E:
	.zero		1
	.type		_ZN34_INTERNAL_c8b059b8_4_k_cu_cd8b8d124cuda3std3__45__cpo7crbeginE,@object
	.size		_ZN34_INTERNAL_c8b059b8_4_k_cu_cd8b8d124cuda3std3__45__cpo7crbeginE,(_ZN34_INTERNAL_c8b059b8_4_k_cu_cd8b8d124cuda3std6ranges3__45__cpo4nextE - _ZN34_INTERNAL_c8b059b8_4_k_cu_cd8b8d124cuda3std3__45__cpo7crbeginE)
_ZN34_INTERNAL_c8b059b8_4_k_cu_cd8b8d124cuda3std3__45__cpo7crbeginE:
	.zero		1
	.type		_ZN34_INTERNAL_c8b059b8_4_k_cu_cd8b8d124cuda3std6ranges3__45__cpo4nextE,@object
	.size		_ZN34_INTERNAL_c8b059b8_4_k_cu_cd8b8d124cuda3std6ranges3__45__cpo4nextE,(_ZN34_INTERNAL_c8b059b8_4_k_cu_cd8b8d124cuda3std6ranges3__45__cpo4swapE - _ZN34_INTERNAL_c8b059b8_4_k_cu_cd8b8d124cuda3std6ranges3__45__cpo4nextE)
_ZN34_INTERNAL_c8b059b8_4_k_cu_cd8b8d124cuda3std6ranges3__45__cpo4nextE:
	.zero		1
	.type		_ZN34_INTERNAL_c8b059b8_4_k_cu_cd8b8d124cuda3std6ranges3__45__cpo4swapE,@object
	.size		_ZN34_INTERNAL_c8b059b8_4_k_cu_cd8b8d124cuda3std6ranges3__45__cpo4swapE,(_ZN34_INTERNAL_c8b059b8_4_k_cu_cd8b8d126thrust24THRUST_300001_SM_1000_NS8cuda_cub10par_nosyncE - _ZN34_INTERNAL_c8b059b8_4_k_cu_cd8b8d124cuda3std6ranges3__45__cpo4swapE)
_ZN34_INTERNAL_c8b059b8_4_k_cu_cd8b8d124cuda3std6ranges3__45__cpo4swapE:
	.zero		1
	.type		_ZN34_INTERNAL_c8b059b8_4_k_cu_cd8b8d126thrust24THRUST_300001_SM_1000_NS8cuda_cub10par_nosyncE,@object
	.size		_ZN34_INTERNAL_c8b059b8_4_k_cu_cd8b8d126thrust24THRUST_300001_SM_1000_NS8cuda_cub10par_nosyncE,(_ZN34_INTERNAL_c8b059b8_4_k_cu_cd8b8d126thrust24THRUST_300001_SM_1000_NS12placeholders2_9E - _ZN34_INTERNAL_c8b059b8_4_k_cu_cd8b8d126thrust24THRUST_300001_SM_1000_NS8cuda_cub10par_nosyncE)
_ZN34_INTERNAL_c8b059b8_4_k_cu_cd8b8d126thrust24THRUST_300001_SM_1000_NS8cuda_cub10par_nosyncE:
	.zero		1
	.type		_ZN34_INTERNAL_c8b059b8_4_k_cu_cd8b8d126thrust24THRUST_300001_SM_1000_NS12placeholders2_9E,@object
	.size		_ZN34_INTERNAL_c8b059b8_4_k_cu_cd8b8d126thrust24THRUST_300001_SM_1000_NS12placeholders2_9E,(_ZN34_INTERNAL_c8b059b8_4_k_cu_cd8b8d124cuda3std3__436_GLOBAL__N__c8b059b8_4_k_cu_cd8b8d126ignoreE - _ZN34_INTERNAL_c8b059b8_4_k_cu_cd8b8d126thrust24THRUST_300001_SM_1000_NS12placeholders2_9E)
_ZN34_INTERNAL_c8b059b8_4_k_cu_cd8b8d126thrust24THRUST_300001_SM_1000_NS12placeholders2_9E:
	.zero		1
	.type		_ZN34_INTERNAL_c8b059b8_4_k_cu_cd8b8d124cuda3std3__436_GLOBAL__N__c8b059b8_4_k_cu_cd8b8d126ignoreE,@object
	.size		_ZN34_INTERNAL_c8b059b8_4_k_cu_cd8b8d124cuda3std3__436_GLOBAL__N__c8b059b8_4_k_cu_cd8b8d126ignoreE,(_ZN34_INTERNAL_c8b059b8_4_k_cu_cd8b8d124cuda3std6ranges3__45__cpo4dataE - _ZN34_INTERNAL_c8b059b8_4_k_cu_cd8b8d124cuda3std3__436_GLOBAL__N__c8b059b8_4_k_cu_cd8b8d126ignoreE)
_ZN34_INTERNAL_c8b059b8_4_k_cu_cd8b8d124cuda3std3__436_GLOBAL__N__c8b059b8_4_k_cu_cd8b8d126ignoreE:
	.zero		1
	.type		_ZN34_INTERNAL_c8b059b8_4_k_cu_cd8b8d124cuda3std6ranges3__45__cpo4dataE,@object
	.size		_ZN34_INTERNAL_c8b059b8_4_k_cu_cd8b8d124cuda3std6ranges3__45__cpo4dataE,(_ZN34_INTERNAL_c8b059b8_4_k_cu_cd8b8d126thrust24THRUST_300001_SM_1000_NS12placeholders2_1E - _ZN34_INTERNAL_c8b059b8_4_k_cu_cd8b8d124cuda3std6ranges3__45__cpo4dataE)
_ZN34_INTERNAL_c8b059b8_4_k_cu_cd8b8d124cuda3std6ranges3__45__cpo4dataE:
	.zero		1
	.type		_ZN34_INTERNAL_c8b059b8_4_k_cu_cd8b8d126thrust24THRUST_300001_SM_1000_NS12placeholders2_1E,@object
	.size		_ZN34_INTERNAL_c8b059b8_4_k_cu_cd8b8d126thrust24THRUST_300001_SM_1000_NS12placeholders2_1E,(_ZN34_INTERNAL_c8b059b8_4_k_cu_cd8b8d124cuda3std3__45__cpo5beginE - _ZN34_INTERNAL_c8b059b8_4_k_cu_cd8b8d126thrust24THRUST_300001_SM_1000_NS12placeholders2_1E)
_ZN34_INTERNAL_c8b059b8_4_k_cu_cd8b8d126thrust24THRUST_300001_SM_1000_NS12placeholders2_1E:
	.zero		1
	.type		_ZN34_INTERNAL_c8b059b8_4_k_cu_cd8b8d124cuda3std3__45__cpo5beginE,@object
	.size		_ZN34_INTERNAL_c8b059b8_4_k_cu_cd8b8d124cuda3std3__45__cpo5beginE,(_ZN34_INTERNAL_c8b059b8_4_k_cu_cd8b8d124cuda3std6ranges3__45__cpo5beginE - _ZN34_INTERNAL_c8b059b8_4_k_cu_cd8b8d124cuda3std3__45__cpo5beginE)
_ZN34_INTERNAL_c8b059b8_4_k_cu_cd8b8d124cuda3std3__45__cpo5beginE:
	.zero		1
	.type		_ZN34_INTERNAL_c8b059b8_4_k_cu_cd8b8d124cuda3std6ranges3__45__cpo5beginE,@object
	.size		_ZN34_INTERNAL_c8b059b8_4_k_cu_cd8b8d124cuda3std6ranges3__45__cpo5beginE,(_ZN34_INTERNAL_c8b059b8_4_k_cu_cd8b8d126thrust24THRUST_300001_SM_1000_NS12placeholders2_5E - _ZN34_INTERNAL_c8b059b8_4_k_cu_cd8b8d124cuda3std6ranges3__45__cpo5beginE)
_ZN34_INTERNAL_c8b059b8_4_k_cu_cd8b8d124cuda3std6ranges3__45__cpo5beginE:
	.zero		1
	.type		_ZN34_INTERNAL_c8b059b8_4_k_cu_cd8b8d126thrust24THRUST_300001_SM_1000_NS12placeholders2_5E,@object
	.size		_ZN34_INTERNAL_c8b059b8_4_k_cu_cd8b8d126thrust24THRUST_300001_SM_1000_NS12placeholders2_5E,(_ZN34_INTERNAL_c8b059b8_4_k_cu_cd8b8d124cuda3std3__45__cpo6rbeginE - _ZN34_INTERNAL_c8b059b8_4_k_cu_cd8b8d126thrust24THRUST_300001_SM_1000_NS12placeholders2_5E)
_ZN34_INTERNAL_c8b059b8_4_k_cu_cd8b8d126thrust24THRUST_300001_SM_1000_NS12placeholders2_5E:
	.zero		1
	.type		_ZN34_INTERNAL_c8b059b8_4_k_cu_cd8b8d124cuda3std3__45__cpo6rbeginE,@object
	.size		_ZN34_INTERNAL_c8b059b8_4_k_cu_cd8b8d124cuda3std3__45__cpo6rbeginE,(_ZN34_INTERNAL_c8b059b8_4_k_cu_cd8b8d124cuda3std6ranges3__45__cpo7advanceE - _ZN34_INTERNAL_c8b059b8_4_k_cu_cd8b8d124cuda3std3__45__cpo6rbeginE)
_ZN34_INTERNAL_c8b059b8_4_k_cu_cd8b8d124cuda3std3__45__cpo6rbeginE:
	.zero		1
	.type		_ZN34_INTERNAL_c8b059b8_4_k_cu_cd8b8d124cuda3std6ranges3__45__cpo7advanceE,@object
	.size		_ZN34_INTERNAL_c8b059b8_4_k_cu_cd8b8d124cuda3std6ranges3__45__cpo7advanceE,(_ZN34_INTERNAL_c8b059b8_4_k_cu_cd8b8d124cuda3std3__47nulloptE - _ZN34_INTERNAL_c8b059b8_4_k_cu_cd8b8d124cuda3std6ranges3__45__cpo7advanceE)
_ZN34_INTERNAL_c8b059b8_4_k_cu_cd8b8d124cuda3std6ranges3__45__cpo7advanceE:
	.zero		1
	.type		_ZN34_INTERNAL_c8b059b8_4_k_cu_cd8b8d124cuda3std3__47nulloptE,@object
	.size		_ZN34_INTERNAL_c8b059b8_4_k_cu_cd8b8d124cuda3std3__47nulloptE,(_ZN34_INTERNAL_c8b059b8_4_k_cu_cd8b8d124cuda3std6ranges3__45__cpo8distanceE - _ZN34_INTERNAL_c8b059b8_4_k_cu_cd8b8d124cuda3std3__47nulloptE)
_ZN34_INTERNAL_c8b059b8_4_k_cu_cd8b8d124cuda3std3__47nulloptE:
	.zero		1
	.type		_ZN34_INTERNAL_c8b059b8_4_k_cu_cd8b8d124cuda3std6ranges3__45__cpo8distanceE,@object
	.size		_ZN34_INTERNAL_c8b059b8_4_k_cu_cd8b8d124cuda3std6ranges3__45__cpo8distanceE,(_ZN34_INTERNAL_c8b059b8_4_k_cu_cd8b8d126thrust24THRUST_300001_SM_1000_NS12placeholders3_10E - _ZN34_INTERNAL_c8b059b8_4_k_cu_cd8b8d124cuda3std6ranges3__45__cpo8distanceE)
_ZN34_INTERNAL_c8b059b8_4_k_cu_cd8b8d124cuda3std6ranges3__45__cpo8distanceE:
	.zero		1
	.type		_ZN34_INTERNAL_c8b059b8_4_k_cu_cd8b8d126thrust24THRUST_300001_SM_1000_NS12placeholders3_10E,@object
	.size		_ZN34_INTERNAL_c8b059b8_4_k_cu_cd8b8d126thrust24THRUST_300001_SM_1000_NS12placeholders3_10E,(_ZN34_INTERNAL_c8b059b8_4_k_cu_cd8b8d124cuda3std3__419piecewise_constructE - _ZN34_INTERNAL_c8b059b8_4_k_cu_cd8b8d126thrust24THRUST_300001_SM_1000_NS12placeholders3_10E)
_ZN34_INTERNAL_c8b059b8_4_k_cu_cd8b8d126thrust24THRUST_300001_SM_1000_NS12placeholders3_10E:
	.zero		1
	.type		_ZN34_INTERNAL_c8b059b8_4_k_cu_cd8b8d124cuda3std3__419piecewise_constructE,@object
	.size		_ZN34_INTERNAL_c8b059b8_4_k_cu_cd8b8d124cuda3std3__419piecewise_constructE,(_ZN34_INTERNAL_c8b059b8_4_k_cu_cd8b8d124cuda3std6ranges3__45__cpo5cdataE - _ZN34_INTERNAL_c8b059b8_4_k_cu_cd8b8d124cuda3std3__419piecewise_constructE)
_ZN34_INTERNAL_c8b059b8_4_k_cu_cd8b8d124cuda3std3__419piecewise_constructE:
	.zero		1
	.type		_ZN34_INTERNAL_c8b059b8_4_k_cu_cd8b8d124cuda3std6ranges3__45__cpo5cdataE,@object
	.size		_ZN34_INTERNAL_c8b059b8_4_k_cu_cd8b8d124cuda3std6ranges3__45__cpo5cdataE,(_ZN34_INTERNAL_c8b059b8_4_k_cu_cd8b8d126thrust24THRUST_300001_SM_1000_NS12placeholders2_2E - _ZN34_INTERNAL_c8b059b8_4_k_cu_cd8b8d124cuda3std6ranges3__45__cpo5cdataE)
_ZN34_INTERNAL_c8b059b8_4_k_cu_cd8b8d124cuda3std6ranges3__45__cpo5cdataE:
	.zero		1
	.type		_ZN34_INTERNAL_c8b059b8_4_k_cu_cd8b8d126thrust24THRUST_300001_SM_1000_NS12placeholders2_2E,@object
	.size		_ZN34_INTERNAL_c8b059b8_4_k_cu_cd8b8d126thrust24THRUST_300001_SM_1000_NS12placeholders2_2E,(_ZN34_INTERNAL_c8b059b8_4_k_cu_cd8b8d124cuda3std3__45__cpo3endE - _ZN34_INTERNAL_c8b059b8_4_k_cu_cd8b8d126thrust24THRUST_300001_SM_1000_NS12placeholders2_2E)
_ZN34_INTERNAL_c8b059b8_4_k_cu_cd8b8d126thrust24THRUST_300001_SM_1000_NS12placeholders2_2E:
	.zero		1
	.type		_ZN34_INTERNAL_c8b059b8_4_k_cu_cd8b8d124cuda3std3__45__cpo3endE,@object
	.size		_ZN34_INTERNAL_c8b059b8_4_k_cu_cd8b8d124cuda3std3__45__cpo3endE,(_ZN34_INTERNAL_c8b059b8_4_k_cu_cd8b8d124cuda3std6ranges3__45__cpo3endE - _ZN34_INTERNAL_c8b059b8_4_k_cu_cd8b8d124cuda3std3__45__cpo3endE)
_ZN34_INTERNAL_c8b059b8_4_k_cu_cd8b8d124cuda3std3__45__cpo3endE:
	.zero		1
	.type		_ZN34_INTERNAL_c8b059b8_4_k_cu_cd8b8d124cuda3std6ranges3__45__cpo3endE,@object
	.size		_ZN34_INTERNAL_c8b059b8_4_k_cu_cd8b8d124cuda3std6ranges3__45__cpo3endE,(_ZN34_INTERNAL_c8b059b8_4_k_cu_cd8b8d126thrust24THRUST_300001_SM_1000_NS12placeholders2_6E - _ZN34_INTERNAL_c8b059b8_4_k_cu_cd8b8d124cuda3std6ranges3__45__cpo3endE)
_ZN34_INTERNAL_c8b059b8_4_k_cu_cd8b8d124cuda3std6ranges3__45__cpo3endE:
	.zero		1
	.type		_ZN34_INTERNAL_c8b059b8_4_k_cu_cd8b8d126thrust24THRUST_300001_SM_1000_NS12placeholders2_6E,@object
	.size		_ZN34_INTERNAL_c8b059b8_4_k_cu_cd8b8d126thrust24THRUST_300001_SM_1000_NS12placeholders2_6E,(_ZN34_INTERNAL_c8b059b8_4_k_cu_cd8b8d124cuda3std3__45__cpo4rendE - _ZN34_INTERNAL_c8b059b8_4_k_cu_cd8b8d126thrust24THRUST_300001_SM_1000_NS12placeholders2_6E)
_ZN34_INTERNAL_c8b059b8_4_k_cu_cd8b8d126thrust24THRUST_300001_SM_1000_NS12placeholders2_6E:
	.zero		1
	.type		_ZN34_INTERNAL_c8b059b8_4_k_cu_cd8b8d124cuda3std3__45__cpo4rendE,@object
	.size		_ZN34_INTERNAL_c8b059b8_4_k_cu_cd8b8d124cuda3std3__45__cpo4rendE,(_ZN34_INTERNAL_c8b059b8_4_k_cu_cd8b8d124cuda3std6ranges3__45__cpo9iter_swapE - _ZN34_INTERNAL_c8b059b8_4_k_cu_cd8b8d124cuda3std3__45__cpo4rendE)
_ZN34_INTERNAL_c8b059b8_4_k_cu_cd8b8d124cuda3std3__45__cpo4rendE:
	.zero		1
	.type		_ZN34_INTERNAL_c8b059b8_4_k_cu_cd8b8d124cuda3std6ranges3__45__cpo9iter_swapE,@object
	.size		_ZN34_INTERNAL_c8b059b8_4_k_cu_cd8b8d124cuda3std6ranges3__45__cpo9iter_swapE,(_ZN34_INTERNAL_c8b059b8_4_k_cu_cd8b8d124cuda3std3__48unexpectE - _ZN34_INTERNAL_c8b059b8_4_k_cu_cd8b8d124cuda3std6ranges3__45__cpo9iter_swapE)
_ZN34_INTERNAL_c8b059b8_4_k_cu_cd8b8d124cuda3std6ranges3__45__cpo9iter_swapE:
	.zero		1
	.type		_ZN34_INTERNAL_c8b059b8_4_k_cu_cd8b8d124cuda3std3__48unexpectE,@object
	.size		_ZN34_INTERNAL_c8b059b8_4_k_cu_cd8b8d124cuda3std3__48unexpectE,(_ZN34_INTERNAL_c8b059b8_4_k_cu_cd8b8d126thrust24THRUST_300001_SM_1000_NS8cuda_cub3parE - _ZN34_INTERNAL_c8b059b8_4_k_cu_cd8b8d124cuda3std3__48unexpectE)
_ZN34_INTERNAL_c8b059b8_4_k_cu_cd8b8d124cuda3std3__48unexpectE:
	.zero		1
	.type		_ZN34_INTERNAL_c8b059b8_4_k_cu_cd8b8d126thrust24THRUST_300001_SM_1000_NS8cuda_cub3parE,@object
	.size		_ZN34_INTERNAL_c8b059b8_4_k_cu_cd8b8d126thrust24THRUST_300001_SM_1000_NS8cuda_cub3parE,(_ZN34_INTERNAL_c8b059b8_4_k_cu_cd8b8d126thrust24THRUST_300001_SM_1000_NS12placeholders2_4E - _ZN34_INTERNAL_c8b059b8_4_k_cu_cd8b8d126thrust24THRUST_300001_SM_1000_NS8cuda_cub3parE)
_ZN34_INTERNAL_c8b059b8_4_k_cu_cd8b8d126thrust24THRUST_300001_SM_1000_NS8cuda_cub3parE:
	.zero		1
	.type		_ZN34_INTERNAL_c8b059b8_4_k_cu_cd8b8d126thrust24THRUST_300001_SM_1000_NS12placeholders2_4E,@object
	.size		_ZN34_INTERNAL_c8b059b8_4_k_cu_cd8b8d126thrust24THRUST_300001_SM_1000_NS12placeholders2_4E,(_ZN34_INTERNAL_c8b059b8_4_k_cu_cd8b8d124cuda3std3__45__cpo4cendE - _ZN34_INTERNAL_c8b059b8_4_k_cu_cd8b8d126thrust24THRUST_300001_SM_1000_NS12placeholders2_4E)
_ZN34_INTERNAL_c8b059b8_4_k_cu_cd8b8d126thrust24THRUST_300001_SM_1000_NS12placeholders2_4E:
	.zero		1
	.type		_ZN34_INTERNAL_c8b059b8_4_k_cu_cd8b8d124cuda3std3__45__cpo4cendE,@object
	.size		_ZN34_INTERNAL_c8b059b8_4_k_cu_cd8b8d124cuda3std3__45__cpo4cendE,(_ZN34_INTERNAL_c8b059b8_4_k_cu_cd8b8d124cuda3std6ranges3__45__cpo4cendE - _ZN34_INTERNAL_c8b059b8_4_k_cu_cd8b8d124cuda3std3__45__cpo4cendE)
_ZN34_INTERNAL_c8b059b8_4_k_cu_cd8b8d124cuda3std3__45__cpo4cendE:
	.zero		1
	.type		_ZN34_INTERNAL_c8b059b8_4_k_cu_cd8b8d124cuda3std6ranges3__45__cpo4cendE,@object
	.size		_ZN34_INTERNAL_c8b059b8_4_k_cu_cd8b8d124cuda3std6ranges3__45__cpo4cendE,(_ZN34_INTERNAL_c8b059b8_4_k_cu_cd8b8d124cuda3std3__420unreachable_sentinelE - _ZN34_INTERNAL_c8b059b8_4_k_cu_cd8b8d124cuda3std6ranges3__45__cpo4cendE)
_ZN34_INTERNAL_c8b059b8_4_k_cu_cd8b8d124cuda3std6ranges3__45__cpo4cendE:
	.zero		1
	.type		_ZN34_INTERNAL_c8b059b8_4_k_cu_cd8b8d124cuda3std3__420unreachable_sentinelE,@object
	.size		_ZN34_INTERNAL_c8b059b8_4_k_cu_cd8b8d124cuda3std3__420unreachable_sentinelE,(_ZN34_INTERNAL_c8b059b8_4_k_cu_cd8b8d124cuda3std6ranges3__45__cpo5ssizeE - _ZN34_INTERNAL_c8b059b8_4_k_cu_cd8b8d124cuda3std3__420unreachable_sentinelE)
_ZN34_INTERNAL_c8b059b8_4_k_cu_cd8b8d124cuda3std3__420unreachable_sentinelE:
	.zero		1
	.type		_ZN34_INTERNAL_c8b059b8_4_k_cu_cd8b8d124cuda3std6ranges3__45__cpo5ssizeE,@object
	.size		_ZN34_INTERNAL_c8b059b8_4_k_cu_cd8b8d124cuda3std6ranges3__45__cpo5ssizeE,(_ZN34_INTERNAL_c8b059b8_4_k_cu_cd8b8d126thrust24THRUST_300001_SM_1000_NS12placeholders2_8E - _ZN34_INTERNAL_c8b059b8_4_k_cu_cd8b8d124cuda3std6ranges3__45__cpo5ssizeE)
_ZN34_INTERNAL_c8b059b8_4_k_cu_cd8b8d124cuda3std6ranges3__45__cpo5ssizeE:
	.zero		1
	.type		_ZN34_INTERNAL_c8b059b8_4_k_cu_cd8b8d126thrust24THRUST_300001_SM_1000_NS12placeholders2_8E,@object
	.size		_ZN34_INTERNAL_c8b059b8_4_k_cu_cd8b8d126thrust24THRUST_300001_SM_1000_NS12placeholders2_8E,(_ZN34_INTERNAL_c8b059b8_4_k_cu_cd8b8d124cuda3std3__45__cpo5crendE - _ZN34_INTERNAL_c8b059b8_4_k_cu_cd8b8d126thrust24THRUST_300001_SM_1000_NS12placeholders2_8E)
_ZN34_INTERNAL_c8b059b8_4_k_cu_cd8b8d126thrust24THRUST_300001_SM_1000_NS12placeholders2_8E:
	.zero		1
	.type		_ZN34_INTERNAL_c8b059b8_4_k_cu_cd8b8d124cuda3std3__45__cpo5crendE,@object
	.size		_ZN34_INTERNAL_c8b059b8_4_k_cu_cd8b8d124cuda3std3__45__cpo5crendE,(_ZN34_INTERNAL_c8b059b8_4_k_cu_cd8b8d124cuda3std6ranges3__45__cpo4prevE - _ZN34_INTERNAL_c8b059b8_4_k_cu_cd8b8d124cuda3std3__45__cpo5crendE)
_ZN34_INTERNAL_c8b059b8_4_k_cu_cd8b8d124cuda3std3__45__cpo5crendE:
	.zero		1
	.type		_ZN34_INTERNAL_c8b059b8_4_k_cu_cd8b8d124cuda3std6ranges3__45__cpo4prevE,@object
	.size		_ZN34_INTERNAL_c8b059b8_4_k_cu_cd8b8d124cuda3std6ranges3__45__cpo4prevE,(_ZN34_INTERNAL_c8b059b8_4_k_cu_cd8b8d124cuda3std6ranges3__45__cpo9iter_moveE - _ZN34_INTERNAL_c8b059b8_4_k_cu_cd8b8d124cuda3std6ranges3__45__cpo4prevE)
_ZN34_INTERNAL_c8b059b8_4_k_cu_cd8b8d124cuda3std6ranges3__45__cpo4prevE:
	.zero		1
	.type		_ZN34_INTERNAL_c8b059b8_4_k_cu_cd8b8d124cuda3std6ranges3__45__cpo9iter_moveE,@object
	.size		_ZN34_INTERNAL_c8b059b8_4_k_cu_cd8b8d124cuda3std6ranges3__45__cpo9iter_moveE,(_ZN34_INTERNAL_c8b059b8_4_k_cu_cd8b8d126thrust24THRUST_300001_SM_1000_NS6system6detail10sequential3seqE - _ZN34_INTERNAL_c8b059b8_4_k_cu_cd8b8d124cuda3std6ranges3__45__cpo9iter_moveE)
_ZN34_INTERNAL_c8b059b8_4_k_cu_cd8b8d124cuda3std6ranges3__45__cpo9iter_moveE:
	.zero		1
	.type		_ZN34_INTERNAL_c8b059b8_4_k_cu_cd8b8d126thrust24THRUST_300001_SM_1000_NS6system6detail10sequential3seqE,@object
	.size		_ZN34_INTERNAL_c8b059b8_4_k_cu_cd8b8d126thrust24THRUST_300001_SM_1000_NS6system6detail10sequential3seqE,(.L_31 - _ZN34_INTERNAL_c8b059b8_4_k_cu_cd8b8d126thrust24THRUST_300001_SM_1000_NS6system6detail10sequential3seqE)
_ZN34_INTERNAL_c8b059b8_4_k_cu_cd8b8d126thrust24THRUST_300001_SM_1000_NS6system6detail10sequential3seqE:
	.zero		1
.L_31:


//--------------------- .nv.constant0._ZN3cub18CUB_300001_SM_10006detail8for_each13static_kernelINS2_12policy_hub_t12policy_500_tEmN6thrust24THRUST_300001_SM_1000_NS8cuda_cub20__uninitialized_fill7functorINS7_10device_ptrIiEEiEEEEvT0_T1_ --------------------------
	.section	.nv.constant0._ZN3cub18CUB_300001_SM_10006detail8for_each13static_kernelINS2_12policy_hub_t12policy_500_tEmN6thrust24THRUST_300001_SM_1000_NS8cuda_cub20__uninitialized_fill7functorINS7_10device_ptrIiEEiEEEEvT0_T1_,"a",@progbits
	.sectionflags	@""
	.align	4
.nv.constant0._ZN3cub18CUB_300001_SM_10006detail8for_each13static_kernelINS2_12policy_hub_t12policy_500_tEmN6thrust24THRUST_300001_SM_1000_NS8cuda_cub20__uninitialized_fill7functorINS7_10device_ptrIiEEiEEEEvT0_T1_:
	.zero		920


//--------------------- .nv.constant0._ZN3cub18CUB_300001_SM_10006detail11EmptyKernelIvEEvv --------------------------
	.section	.nv.constant0._ZN3cub18CUB_300001_SM_10006detail11EmptyKernelIvEEvv,"a",@progbits
	.sectionflags	@""
	.align	4
.nv.constant0._ZN3cub18CUB_300001_SM_10006detail11EmptyKernelIvEEvv:
	.zero		896


//--------------------- .nv.constant0._Z15joinWithIndicesPKiS0_iiPi --------------------------
	.section	.nv.constant0._Z15joinWithIndicesPKiS0_iiPi,"a",@progbits
	.sectionflags	@""
	.align	4
.nv.constant0._Z15joinWithIndicesPKiS0_iiPi:
	.zero		928


//--------------------- SYMBOLS --------------------------

	.type		.nv.reservedSmem.offset0,@object
	.size		.nv.reservedSmem.offset0,0x4
